//
// Generated by NVIDIA NVVM Compiler
//
// Compiler Build ID: CL-36424714
// Cuda compilation tools, release 13.0, V13.0.88
// Based on NVVM 20.0.0
//

.version 9.0
.target sm_100
.address_size 64

	// .globl	_Z13sum_reductionPfS_
// _ZZ13sum_reductionPfS_E4temp has been demoted

.visible .entry _Z13sum_reductionPfS_(
	.param .u64 .ptr .align 1 _Z13sum_reductionPfS__param_0,
	.param .u64 .ptr .align 1 _Z13sum_reductionPfS__param_1
)
{
	.reg .pred 	%p<5>;
	.reg .b32 	%r<19>;
	.reg .b32 	%f<6>;
	.reg .b64 	%rd<9>;
	// demoted variable
	.shared .align 4 .b8 _ZZ13sum_reductionPfS_E4temp[1024];
	ld.param.u64 	%rd2, [_Z13sum_reductionPfS__param_0];
	ld.param.u64 	%rd1, [_Z13sum_reductionPfS__param_1];
	cvta.to.global.u64 	%rd3, %rd2;
	mov.u32 	%r1, %ctaid.x;
	mov.u32 	%r2, %ntid.x;
	mov.u32 	%r3, %tid.x;
	mad.lo.s32 	%r7, %r1, %r2, %r3;
	mul.wide.s32 	%rd4, %r7, 4;
	add.s64 	%rd5, %rd3, %rd4;
	ld.global.f32 	%f1, [%rd5];
	shl.b32 	%r8, %r3, 2;
	mov.u32 	%r9, _ZZ13sum_reductionPfS_E4temp;
	add.s32 	%r10, %r9, %r8;
	st.shared.f32 	[%r10], %f1;
	bar.sync 	0;
	setp.lt.u32 	%p1, %r2, 2;
	@%p1 bra 	$L__BB0_5;
	mov.b32 	%r18, 1;
$L__BB0_2:
	shl.b32 	%r5, %r18, 1;
	mul.lo.s32 	%r6, %r5, %r3;
	setp.ge.u32 	%p2, %r6, %r2;
	@%p2 bra 	$L__BB0_4;
	add.s32 	%r12, %r6, %r18;
	shl.b32 	%r13, %r12, 2;
	add.s32 	%r15, %r9, %r13;
	ld.shared.f32 	%f2, [%r15];
	shl.b32 	%r16, %r6, 2;
	add.s32 	%r17, %r9, %r16;
	ld.shared.f32 	%f3, [%r17];
	add.f32 	%f4, %f2, %f3;
	st.shared.f32 	[%r17], %f4;
$L__BB0_4:
	bar.sync 	0;
	setp.lt.u32 	%p3, %r5, %r2;
	mov.u32 	%r18, %r5;
	@%p3 bra 	$L__BB0_2;
$L__BB0_5:
	setp.ne.s32 	%p4, %r3, 0;
	@%p4 bra 	$L__BB0_7;
	ld.shared.f32 	%f5, [_ZZ13sum_reductionPfS_E4temp];
	cvta.to.global.u64 	%rd6, %rd1;
	mul.wide.u32 	%rd7, %r1, 4;
	add.s64 	%rd8, %rd6, %rd7;
	st.global.f32 	[%rd8], %f5;
$L__BB0_7:
	ret;

}


// ===== COMPILED SASS (sm_100) =====

	.target	sm_100

	.elftype	@"ET_EXEC"


//--------------------- .note.nv.tkinfo           --------------------------
	.section	.note.nv.tkinfo,"",@"SHT_NOTE"
	.sectionflags	@"SHF_NOTE_NV_TKINFO"
	.tkinfo
        /*0018*/ 	.word	0x00000002
        /*0030*/ 	.string	""
        /*0030*/ 	.string	"ptxas"
        /*0030*/ 	.string	"Cuda compilation tools, release 13.0, V13.0.88"
        /*0030*/ 	.string	"Build cuda_13.0.r13.0/compiler.36424714_0"
        /*0030*/ 	.string	"-arch sm_100 -m 64 "



//--------------------- .note.nv.cuinfo           --------------------------
	.section	.note.nv.cuinfo,"",@"SHT_NOTE"
	.sectionflags	@"SHF_NOTE_NV_CUINFO"
        /*0018*/ 	.short	0x0002
        /*001a*/ 	.short	0x0064
        /*001c*/ 	.short	0x0082
	.zero		2


//--------------------- .nv.info                  --------------------------
	.section	.nv.info,"",@"SHT_CUDA_INFO"
	.align	4


	//----- nvinfo : EIATTR_REGCOUNT
	.align		4
        /*0000*/ 	.byte	0x04, 0x2f
        /*0002*/ 	.short	(.L_1 - .L_0)
	.align		4
.L_0:
        /*0004*/ 	.word	index@(_Z13sum_reductionPfS_)
        /*0008*/ 	.word	0x0000000a


	//----- nvinfo : EIATTR_FRAME_SIZE
	.align		4
.L_1:
        /*000c*/ 	.byte	0x04, 0x11
        /*000e*/ 	.short	(.L_3 - .L_2)
	.align		4
.L_2:
        /*0010*/ 	.word	index@(_Z13sum_reductionPfS_)
        /*0014*/ 	.word	0x00000000


	//----- nvinfo : EIATTR_MIN_STACK_SIZE
	.align		4
.L_3:
        /*0018*/ 	.byte	0x04, 0x12
        /*001a*/ 	.short	(.L_5 - .L_4)
	.align		4
.L_4:
        /*001c*/ 	.word	index@(_Z13sum_reductionPfS_)
        /*0020*/ 	.word	0x00000000
.L_5:


//--------------------- .nv.compat                --------------------------
	.section	.nv.compat,"",@"SHT_CUDA_COMPAT_INFO"
	.align	4
        /*0000*/ 	.byte	0x02, 0x09, 0x00, 0x00, 0x02, 0x02, 0x01, 0x00, 0x02, 0x05, 0x05, 0x00, 0x03, 0x07, 0x01, 0x01
        /*0010*/ 	.byte	0x02, 0x03, 0x00, 0x00, 0x02, 0x06, 0x01, 0x00, 0x04, 0x0b, 0x08, 0x00, 0x09, 0x00, 0x00, 0x00
        /*0020*/ 	.byte	0x00, 0x00, 0x00, 0x00


//--------------------- .nv.info._Z13sum_reductionPfS_ --------------------------
	.section	.nv.info._Z13sum_reductionPfS_,"",@"SHT_CUDA_INFO"
	.sectionflags	@""
	.align	4


	//----- nvinfo : EIATTR_CUDA_API_VERSION
	.align		4
        /*0000*/ 	.byte	0x04, 0x37
        /*0002*/ 	.short	(.L_7 - .L_6)
.L_6:
        /*0004*/ 	.word	0x00000082


	//----- nvinfo : EIATTR_KPARAM_INFO
	.align		4
.L_7:
        /*0008*/ 	.byte	0x04, 0x17
        /*000a*/ 	.short	(.L_9 - .L_8)
.L_8:
        /*000c*/ 	.word	0x00000000
        /*0010*/ 	.short	0x0001
        /*0012*/ 	.short	0x0008
        /*0014*/ 	.byte	0x00, 0xf5, 0x21, 0x00


	//----- nvinfo : EIATTR_KPARAM_INFO
	.align		4
.L_9:
        /*0018*/ 	.byte	0x04, 0x17
        /*001a*/ 	.short	(.L_11 - .L_10)
.L_10:
        /*001c*/ 	.word	0x00000000
        /*0020*/ 	.short	0x0000
        /*0022*/ 	.short	0x0000
        /*0024*/ 	.byte	0x00, 0xf5, 0x21, 0x00


	//----- nvinfo : EIATTR_SPARSE_MMA_MASK
	.align		4
.L_11:
        /*0028*/ 	.byte	0x03, 0x50
        /*002a*/ 	.short	0x0000


	//----- nvinfo : EIATTR_MAXREG_COUNT
	.align		4
        /*002c*/ 	.byte	0x03, 0x1b
        /*002e*/ 	.short	0x00ff


	//----- nvinfo : EIATTR_NUM_BARRIERS
	.align		4
        /*0030*/ 	.byte	0x02, 0x4c
        /*0032*/ 	.byte	0x01
	.zero		1


	//----- nvinfo : EIATTR_MERCURY_ISA_VERSION
	.align		4
        /*0034*/ 	.byte	0x03, 0x5f
        /*0036*/ 	.short	0x0101


	//----- nvinfo : EIATTR_VRC_CTA_INIT_COUNT
	.align		4
        /*0038*/ 	.byte	0x02, 0x4a
	.zero		1
	.zero		1


	//----- nvinfo : EIATTR_EXIT_INSTR_OFFSETS
	.align		4
        /*003c*/ 	.byte	0x04, 0x1c
        /*003e*/ 	.short	(.L_13 - .L_12)


	//   ....[0]....
.L_12:
        /*0040*/ 	.word	0x00000210


	//   ....[1]....
        /*0044*/ 	.word	0x00000290


	//----- nvinfo : EIATTR_CBANK_PARAM_SIZE
	.align		4
.L_13:
        /*0048*/ 	.byte	0x03, 0x19
        /*004a*/ 	.short	0x0010


	//----- nvinfo : EIATTR_PARAM_CBANK
	.align		4
        /*004c*/ 	.byte	0x04, 0x0a
        /*004e*/ 	.short	(.L_15 - .L_14)
	.align		4
.L_14:
        /*0050*/ 	.word	index@(.nv.constant0._Z13sum_reductionPfS_)
        /*0054*/ 	.short	0x0380
        /*0056*/ 	.short	0x0010


	//----- nvinfo : EIATTR_SW_WAR
	.align		4
.L_15:
        /*0058*/ 	.byte	0x04, 0x36
        /*005a*/ 	.short	(.L_17 - .L_16)
.L_16:
        /*005c*/ 	.word	0x00000008
.L_17:


//--------------------- .nv.callgraph             --------------------------
	.section	.nv.callgraph,"",@"SHT_CUDA_CALLGRAPH"
	.align	4
	.sectionentsize	8
	.align		4
        /*0000*/ 	.word	0x00000000
	.align		4
        /*0004*/ 	.word	0xffffffff
	.align		4
        /*0008*/ 	.word	0x00000000
	.align		4
        /*000c*/ 	.word	0xfffffffe
	.align		4
        /*0010*/ 	.word	0x00000000
	.align		4
        /*0014*/ 	.word	0xfffffffd
	.align		4
        /*0018*/ 	.word	0x00000000
	.align		4
        /*001c*/ 	.word	0xfffffffc


//--------------------- .text._Z13sum_reductionPfS_ --------------------------
	.section	.text._Z13sum_reductionPfS_,"ax",@progbits
	.align	128
        .global         _Z13sum_reductionPfS_
        .type           _Z13sum_reductionPfS_,@function
        .size           _Z13sum_reductionPfS_,(.L_x_3 - _Z13sum_reductionPfS_)
        .other          _Z13sum_reductionPfS_,@"STO_CUDA_ENTRY STV_DEFAULT"
_Z13sum_reductionPfS_:
.text._Z13sum_reductionPfS_:
[----:B------:R-:W-:Y:S01]  /*0000*/  LDC R1, c[0x0][0x37c] ;  /* 0x0000df00ff017b82 */ /* 0x000fe20000000800 */
[----:B------:R-:W0:Y:S07]  /*0010*/  S2R R7, SR_CTAID.X ;  /* 0x0000000000077919 */ /* 0x000e2e0000002500 */
[----:B------:R-:W1:Y:S01]  /*0020*/  LDC.64 R2, c[0x0][0x380] ;  /* 0x0000e000ff027b82 */ /* 0x000e620000000a00 */
[----:B------:R-:W0:Y:S01]  /*0030*/  LDCU UR7, c[0x0][0x360] ;  /* 0x00006c00ff0777ac */ /* 0x000e220008000800 */
[----:B------:R-:W0:Y:S01]  /*0040*/  S2R R4, SR_TID.X ;  /* 0x0000000000047919 */ /* 0x000e220000002100 */
[----:B------:R-:W2:Y:S01]  /*0050*/  LDCU.64 UR8, c[0x0][0x358] ;  /* 0x00006b00ff0877ac */ /* 0x000ea20008000a00 */
[----:B0-----:R-:W-:-:S04]  /*0060*/  IMAD R5, R7, UR7, R4 ;  /* 0x0000000707057c24 */ /* 0x001fc8000f8e0204 */
[----:B-1----:R-:W-:-:S06]  /*0070*/  IMAD.WIDE R2, R5, 0x4, R2 ;  /* 0x0000000405027825 */ /* 0x002fcc00078e0202 */
[----:B--2---:R-:W2:Y:S01]  /*0080*/  LDG.E R2, desc[UR8][R2.64] ;  /* 0x0000000802027981 */ /* 0x004ea2000c1e1900 */
[----:B------:R-:W0:Y:S01]  /*0090*/  S2UR UR5, SR_CgaCtaId ;  /* 0x00000000000579c3 */ /* 0x000e220000008800 */
[----:B------:R-:W-:Y:S01]  /*00a0*/  UMOV UR4, 0x400 ;  /* 0x0000040000047882 */ /* 0x000fe20000000000 */
[----:B------:R-:W-:Y:S01]  /*00b0*/  UISETP.GE.U32.AND UP0, UPT, UR7, 0x2, UPT ;  /* 0x000000020700788c */ /* 0x000fe2000bf06070 */
[----:B------:R-:W-:Y:S01]  /*00c0*/  ISETP.NE.AND P1, PT, R4, RZ, PT ;  /* 0x000000ff0400720c */ /* 0x000fe20003f25270 */
[----:B0-----:R-:W-:-:S06]  /*00d0*/  ULEA UR4, UR5, UR4, 0x18 ;  /* 0x0000000405047291 */ /* 0x001fcc000f8ec0ff */
[----:B------:R-:W-:-:S05]  /*00e0*/  LEA R5, R4, UR4, 0x2 ;  /* 0x0000000404057c11 */ /* 0x000fca000f8e10ff */
[----:B--2---:R0:W-:Y:S01]  /*00f0*/  STS [R5], R2 ;  /* 0x0000000205007388 */ /* 0x0041e20000000800 */
[----:B------:R-:W-:Y:S06]  /*0100*/  BAR.SYNC.DEFER_BLOCKING 0x0 ;  /* 0x0000000000007b1d */ /* 0x000fec0000010000 */
[----:B------:R-:W-:Y:S05]  /*0110*/  BRA.U !UP0, `(.L_x_0) ;  /* 0x00000001083c7547 */ /* 0x000fea000b800000 */
[----:B------:R-:W-:-:S05]  /*0120*/  UMOV UR5, 0x1 ;  /* 0x0000000100057882 */ /* 0x000fca0000000000 */
.L_x_1:
[----:B------:R-:W-:-:S04]  /*0130*/  USHF.L.U32 UR6, UR5, 0x1, URZ ;  /* 0x0000000105067899 */ /* 0x000fc800080006ff */
[----:B------:R-:W-:Y:S02]  /*0140*/  UISETP.GE.U32.AND UP0, UPT, UR6, UR7, UPT ;  /* 0x000000070600728c */ /* 0x000fe4000bf06070 */
[----:B01----:R-:W-:-:S05]  /*0150*/  IMAD R2, R4, UR6, RZ ;  /* 0x0000000604027c24 */ /* 0x003fca000f8e02ff */
[----:B------:R-:W-:-:S13]  /*0160*/  ISETP.GE.U32.AND P0, PT, R2, UR7, PT ;  /* 0x0000000702007c0c */ /* 0x000fda000bf06070 */
[C---:B------:R-:W-:Y:S01]  /*0170*/  @!P0 IADD3 R0, PT, PT, R2.reuse, UR5, RZ ;  /* 0x0000000502008c10 */ /* 0x040fe2000fffe0ff */
[----:B------:R-:W-:Y:S01]  /*0180*/  UMOV UR5, UR6 ;  /* 0x0000000600057c82 */ /* 0x000fe20008000000 */
[----:B------:R-:W-:Y:S02]  /*0190*/  @!P0 LEA R2, R2, UR4, 0x2 ;  /* 0x0000000402028c11 */ /* 0x000fe4000f8e10ff */
[----:B------:R-:W-:-:S03]  /*01a0*/  @!P0 LEA R0, R0, UR4, 0x2 ;  /* 0x0000000400008c11 */ /* 0x000fc6000f8e10ff */
[----:B------:R-:W-:Y:S04]  /*01b0*/  @!P0 LDS R3, [R2] ;  /* 0x0000000002038984 */ /* 0x000fe80000000800 */
[----:B------:R-:W0:Y:S02]  /*01c0*/  @!P0 LDS R0, [R0] ;  /* 0x0000000000008984 */ /* 0x000e240000000800 */
[----:B0-----:R-:W-:-:S05]  /*01d0*/  @!P0 FADD R3, R0, R3 ;  /* 0x0000000300038221 */ /* 0x001fca0000000000 */
[----:B------:R1:W-:Y:S01]  /*01e0*/  @!P0 STS [R2], R3 ;  /* 0x0000000302008388 */ /* 0x0003e20000000800 */
[----:B------:R-:W-:Y:S06]  /*01f0*/  BAR.SYNC.DEFER_BLOCKING 0x0 ;  /* 0x0000000000007b1d */ /* 0x000fec0000010000 */
[----:B------:R-:W-:Y:S05]  /*0200*/  BRA.U !UP0, `(.L_x_1) ;  /* 0xfffffffd08c87547 */ /* 0x000fea000b83ffff */
.L_x_0:
[----:B------:R-:W-:Y:S05]  /*0210*/  @P1 EXIT ;  /* 0x000000000000194d */ /* 0x000fea0003800000 */
[----:B------:R-:W2:Y:S01]  /*0220*/  S2UR UR5, SR_CgaCtaId ;  /* 0x00000000000579c3 */ /* 0x000ea20000008800 */
[----:B------:R-:W-:-:S07]  /*0230*/  UMOV UR4, 0x400 ;  /* 0x0000040000047882 */ /* 0x000fce0000000000 */
[----:B01----:R-:W0:Y:S01]  /*0240*/  LDC.64 R2, c[0x0][0x388] ;  /* 0x0000e200ff027b82 */ /* 0x003e220000000a00 */
[----:B--2---:R-:W-:Y:S01]  /*0250*/  ULEA UR4, UR5, UR4, 0x18 ;  /* 0x0000000405047291 */ /* 0x004fe2000f8ec0ff */
[----:B0-----:R-:W-:-:S08]  /*0260*/  IMAD.WIDE.U32 R2, R7, 0x4, R2 ;  /* 0x0000000407027825 */ /* 0x001fd000078e0002 */
[----:B------:R-:W0:Y:S04]  /*0270*/  LDS R5, [UR4] ;  /* 0x00000004ff057984 */ /* 0x000e280008000800 */
[----:B0-----:R-:W-:Y:S01]  /*0280*/  STG.E desc[UR8][R2.64], R5 ;  /* 0x0000000502007986 */ /* 0x001fe2000c101908 */
[----:B------:R-:W-:Y:S05]  /*0290*/  EXIT ;  /* 0x000000000000794d */ /* 0x000fea0003800000 */
.L_x_2:
[----:B------:R-:W-:-:S00]  /*02a0*/  BRA `(.L_x_2) ;  /* 0xfffffffc00fc7947 */ /* 0x000fc0000383ffff */
[----:B------:R-:W-:-:S00]  /*02b0*/  NOP ;  /* 0x0000000000007918 */ /* 0x000fc00000000000 */
        /* <DEDUP_REMOVED lines=12> */
.L_x_3:


//--------------------- .nv.shared._Z13sum_reductionPfS_ --------------------------
	.section	.nv.shared._Z13sum_reductionPfS_,"aw",@nobits
	.sectionflags	@""
	.align	4
.nv.shared._Z13sum_reductionPfS_:
	.zero		2048


//--------------------- .nv.shared.reserved.0     --------------------------
	.section	.nv.shared.reserved.0,"aw",@nobits
	.weak		__nv_reservedSMEM_offset_0_alias
	.size		__nv_reservedSMEM_offset_0_alias, 0, 64
	.other		__nv_reservedSMEM_offset_0_alias,@"STO_CUDA_RESERVED_SHARED STV_DEFAULT"
__nv_reservedSMEM_offset_0_alias:
	.zero		0
	.zero		64


//--------------------- .nv.constant0._Z13sum_reductionPfS_ --------------------------
	.section	.nv.constant0._Z13sum_reductionPfS_,"a",@progbits
	.sectionflags	@""
	.align	4
.nv.constant0._Z13sum_reductionPfS_:
	.zero		912


//--------------------- SYMBOLS --------------------------

	.type		.nv.reservedSmem.offset0,@object
	.size		.nv.reservedSmem.offset0,0x4
	.type		.nv.reservedSmem.cap,@object
	.size		.nv.reservedSmem.cap,0x4
